//
// Generated by NVIDIA NVVM Compiler
//
// Compiler Build ID: CL-36424714
// Cuda compilation tools, release 13.0, V13.0.88
// Based on NVVM 20.0.0
//

.version 9.0
.target sm_100
.address_size 64

	// .globl	_Z2k1PfS_S_ii

.visible .entry _Z2k1PfS_S_ii(
	.param .u64 .ptr .align 1 _Z2k1PfS_S_ii_param_0,
	.param .u64 .ptr .align 1 _Z2k1PfS_S_ii_param_1,
	.param .u64 .ptr .align 1 _Z2k1PfS_S_ii_param_2,
	.param .u32 _Z2k1PfS_S_ii_param_3,
	.param .u32 _Z2k1PfS_S_ii_param_4
)
{
	.reg .pred 	%p<4>;
	.reg .b32 	%r<14>;
	.reg .b32 	%f<4>;
	.reg .b64 	%rd<11>;

	ld.param.u64 	%rd1, [_Z2k1PfS_S_ii_param_0];
	ld.param.u64 	%rd2, [_Z2k1PfS_S_ii_param_1];
	ld.param.u64 	%rd3, [_Z2k1PfS_S_ii_param_2];
	ld.param.u32 	%r4, [_Z2k1PfS_S_ii_param_3];
	ld.param.u32 	%r5, [_Z2k1PfS_S_ii_param_4];
	mov.u32 	%r6, %ctaid.x;
	mov.u32 	%r7, %ntid.x;
	mov.u32 	%r8, %tid.x;
	mad.lo.s32 	%r1, %r6, %r7, %r8;
	mov.u32 	%r9, %ctaid.y;
	mov.u32 	%r10, %ntid.y;
	mov.u32 	%r11, %tid.y;
	mad.lo.s32 	%r12, %r9, %r10, %r11;
	setp.ge.s32 	%p1, %r1, %r4;
	setp.ge.s32 	%p2, %r12, %r5;
	or.pred  	%p3, %p1, %p2;
	@%p3 bra 	$L__BB0_2;
	cvta.to.global.u64 	%rd4, %rd2;
	cvta.to.global.u64 	%rd5, %rd3;
	cvta.to.global.u64 	%rd6, %rd1;
	mad.lo.s32 	%r13, %r5, %r1, %r12;
	mul.wide.s32 	%rd7, %r13, 4;
	add.s64 	%rd8, %rd4, %rd7;
	ld.global.f32 	%f1, [%rd8];
	add.s64 	%rd9, %rd5, %rd7;
	ld.global.f32 	%f2, [%rd9];
	add.f32 	%f3, %f1, %f2;
	add.s64 	%rd10, %rd6, %rd7;
	st.global.f32 	[%rd10], %f3;
$L__BB0_2:
	ret;

}


// ===== COMPILED SASS (sm_100) =====

	.target	sm_100

	.elftype	@"ET_EXEC"


//--------------------- .note.nv.tkinfo           --------------------------
	.section	.note.nv.tkinfo,"",@"SHT_NOTE"
	.sectionflags	@"SHF_NOTE_NV_TKINFO"
	.tkinfo
        /*0018*/ 	.word	0x00000002
        /*0030*/ 	.string	""
        /*0030*/ 	.string	"ptxas"
        /*0030*/ 	.string	"Cuda compilation tools, release 13.0, V13.0.88"
        /*0030*/ 	.string	"Build cuda_13.0.r13.0/compiler.36424714_0"
        /*0030*/ 	.string	"-arch sm_100 -m 64 "



//--------------------- .note.nv.cuinfo           --------------------------
	.section	.note.nv.cuinfo,"",@"SHT_NOTE"
	.sectionflags	@"SHF_NOTE_NV_CUINFO"
        /*0018*/ 	.short	0x0002
        /*001a*/ 	.short	0x0064
        /*001c*/ 	.short	0x0082
	.zero		2


//--------------------- .nv.info                  --------------------------
	.section	.nv.info,"",@"SHT_CUDA_INFO"
	.align	4


	//----- nvinfo : EIATTR_REGCOUNT
	.align		4
        /*0000*/ 	.byte	0x04, 0x2f
        /*0002*/ 	.short	(.L_1 - .L_0)
	.align		4
.L_0:
        /*0004*/ 	.word	index@(_Z2k1PfS_S_ii)
        /*0008*/ 	.word	0x0000000c


	//----- nvinfo : EIATTR_FRAME_SIZE
	.align		4
.L_1:
        /*000c*/ 	.byte	0x04, 0x11
        /*000e*/ 	.short	(.L_3 - .L_2)
	.align		4
.L_2:
        /*0010*/ 	.word	index@(_Z2k1PfS_S_ii)
        /*0014*/ 	.word	0x00000000


	//----- nvinfo : EIATTR_MIN_STACK_SIZE
	.align		4
.L_3:
        /*0018*/ 	.byte	0x04, 0x12
        /*001a*/ 	.short	(.L_5 - .L_4)
	.align		4
.L_4:
        /*001c*/ 	.word	index@(_Z2k1PfS_S_ii)
        /*0020*/ 	.word	0x00000000
.L_5:


//--------------------- .nv.compat                --------------------------
	.section	.nv.compat,"",@"SHT_CUDA_COMPAT_INFO"
	.align	4
        /*0000*/ 	.byte	0x02, 0x09, 0x00, 0x00, 0x02, 0x02, 0x01, 0x00, 0x02, 0x05, 0x05, 0x00, 0x03, 0x07, 0x01, 0x01
        /*0010*/ 	.byte	0x02, 0x03, 0x00, 0x00, 0x02, 0x06, 0x01, 0x00, 0x04, 0x0b, 0x08, 0x00, 0x09, 0x00, 0x00, 0x00
        /*0020*/ 	.byte	0x00, 0x00, 0x00, 0x00


//--------------------- .nv.info._Z2k1PfS_S_ii    --------------------------
	.section	.nv.info._Z2k1PfS_S_ii,"",@"SHT_CUDA_INFO"
	.sectionflags	@""
	.align	4


	//----- nvinfo : EIATTR_CUDA_API_VERSION
	.align		4
        /*0000*/ 	.byte	0x04, 0x37
        /*0002*/ 	.short	(.L_7 - .L_6)
.L_6:
        /*0004*/ 	.word	0x00000082


	//----- nvinfo : EIATTR_KPARAM_INFO
	.align		4
.L_7:
        /*0008*/ 	.byte	0x04, 0x17
        /*000a*/ 	.short	(.L_9 - .L_8)
.L_8:
        /*000c*/ 	.word	0x00000000
        /*0010*/ 	.short	0x0004
        /*0012*/ 	.short	0x001c
        /*0014*/ 	.byte	0x00, 0xf0, 0x11, 0x00


	//----- nvinfo : EIATTR_KPARAM_INFO
	.align		4
.L_9:
        /*0018*/ 	.byte	0x04, 0x17
        /*001a*/ 	.short	(.L_11 - .L_10)
.L_10:
        /*001c*/ 	.word	0x00000000
        /*0020*/ 	.short	0x0003
        /*0022*/ 	.short	0x0018
        /*0024*/ 	.byte	0x00, 0xf0, 0x11, 0x00


	//----- nvinfo : EIATTR_KPARAM_INFO
	.align		4
.L_11:
        /*0028*/ 	.byte	0x04, 0x17
        /*002a*/ 	.short	(.L_13 - .L_12)
.L_12:
        /*002c*/ 	.word	0x00000000
        /*0030*/ 	.short	0x0002
        /*0032*/ 	.short	0x0010
        /*0034*/ 	.byte	0x00, 0xf5, 0x21, 0x00


	//----- nvinfo : EIATTR_KPARAM_INFO
	.align		4
.L_13:
        /*0038*/ 	.byte	0x04, 0x17
        /*003a*/ 	.short	(.L_15 - .L_14)
.L_14:
        /*003c*/ 	.word	0x00000000
        /*0040*/ 	.short	0x0001
        /*0042*/ 	.short	0x0008
        /*0044*/ 	.byte	0x00, 0xf5, 0x21, 0x00


	//----- nvinfo : EIATTR_KPARAM_INFO
	.align		4
.L_15:
        /*0048*/ 	.byte	0x04, 0x17
        /*004a*/ 	.short	(.L_17 - .L_16)
.L_16:
        /*004c*/ 	.word	0x00000000
        /*0050*/ 	.short	0x0000
        /*0052*/ 	.short	0x0000
        /*0054*/ 	.byte	0x00, 0xf5, 0x21, 0x00


	//----- nvinfo : EIATTR_SPARSE_MMA_MASK
	.align		4
.L_17:
        /*0058*/ 	.byte	0x03, 0x50
        /*005a*/ 	.short	0x0000


	//----- nvinfo : EIATTR_MAXREG_COUNT
	.align		4
        /*005c*/ 	.byte	0x03, 0x1b
        /*005e*/ 	.short	0x00ff


	//----- nvinfo : EIATTR_MERCURY_ISA_VERSION
	.align		4
        /*0060*/ 	.byte	0x03, 0x5f
        /*0062*/ 	.short	0x0101


	//----- nvinfo : EIATTR_VRC_CTA_INIT_COUNT
	.align		4
        /*0064*/ 	.byte	0x02, 0x4a
	.zero		1
	.zero		1


	//----- nvinfo : EIATTR_EXIT_INSTR_OFFSETS
	.align		4
        /*0068*/ 	.byte	0x04, 0x1c
        /*006a*/ 	.short	(.L_19 - .L_18)


	//   ....[0]....
.L_18:
        /*006c*/ 	.word	0x000000c0


	//   ....[1]....
        /*0070*/ 	.word	0x00000190


	//----- nvinfo : EIATTR_CBANK_PARAM_SIZE
	.align		4
.L_19:
        /*0074*/ 	.byte	0x03, 0x19
        /*0076*/ 	.short	0x0020


	//----- nvinfo : EIATTR_PARAM_CBANK
	.align		4
        /*0078*/ 	.byte	0x04, 0x0a
        /*007a*/ 	.short	(.L_21 - .L_20)
	.align		4
.L_20:
        /*007c*/ 	.word	index@(.nv.constant0._Z2k1PfS_S_ii)
        /*0080*/ 	.short	0x0380
        /*0082*/ 	.short	0x0020


	//----- nvinfo : EIATTR_SW_WAR
	.align		4
.L_21:
        /*0084*/ 	.byte	0x04, 0x36
        /*0086*/ 	.short	(.L_23 - .L_22)
.L_22:
        /*0088*/ 	.word	0x00000008
.L_23:


//--------------------- .nv.callgraph             --------------------------
	.section	.nv.callgraph,"",@"SHT_CUDA_CALLGRAPH"
	.align	4
	.sectionentsize	8
	.align		4
        /*0000*/ 	.word	0x00000000
	.align		4
        /*0004*/ 	.word	0xffffffff
	.align		4
        /*0008*/ 	.word	0x00000000
	.align		4
        /*000c*/ 	.word	0xfffffffe
	.align		4
        /*0010*/ 	.word	0x00000000
	.align		4
        /*0014*/ 	.word	0xfffffffd
	.align		4
        /*0018*/ 	.word	0x00000000
	.align		4
        /*001c*/ 	.word	0xfffffffc


//--------------------- .text._Z2k1PfS_S_ii       --------------------------
	.section	.text._Z2k1PfS_S_ii,"ax",@progbits
	.align	128
        .global         _Z2k1PfS_S_ii
        .type           _Z2k1PfS_S_ii,@function
        .size           _Z2k1PfS_S_ii,(.L_x_1 - _Z2k1PfS_S_ii)
        .other          _Z2k1PfS_S_ii,@"STO_CUDA_ENTRY STV_DEFAULT"
_Z2k1PfS_S_ii:
.text._Z2k1PfS_S_ii:
[----:B------:R-:W-:Y:S01]  /*0000*/  LDC R1, c[0x0][0x37c] ;  /* 0x0000df00ff017b82 */ /* 0x000fe20000000800 */
[----:B------:R-:W0:Y:S07]  /*0010*/  S2R R2, SR_TID.Y ;  /* 0x0000000000027919 */ /* 0x000e2e0000002200 */
[----:B------:R-:W1:Y:S01]  /*0020*/  LDC R0, c[0x0][0x360] ;  /* 0x0000d800ff007b82 */ /* 0x000e620000000800 */
[----:B------:R-:W2:Y:S01]  /*0030*/  LDCU.64 UR6, c[0x0][0x398] ;  /* 0x00007300ff0677ac */ /* 0x000ea20008000a00 */
[----:B------:R-:W1:Y:S06]  /*0040*/  S2R R3, SR_TID.X ;  /* 0x0000000000037919 */ /* 0x000e6c0000002100 */
[----:B------:R-:W0:Y:S08]  /*0050*/  S2UR UR5, SR_CTAID.Y ;  /* 0x00000000000579c3 */ /* 0x000e300000002600 */
[----:B------:R-:W0:Y:S08]  /*0060*/  LDC R7, c[0x0][0x364] ;  /* 0x0000d900ff077b82 */ /* 0x000e300000000800 */
[----:B------:R-:W1:Y:S01]  /*0070*/  S2UR UR4, SR_CTAID.X ;  /* 0x00000000000479c3 */ /* 0x000e620000002500 */
[----:B0-----:R-:W-:-:S05]  /*0080*/  IMAD R7, R7, UR5, R2 ;  /* 0x0000000507077c24 */ /* 0x001fca000f8e0202 */
[----:B--2---:R-:W-:Y:S01]  /*0090*/  ISETP.GE.AND P0, PT, R7, UR7, PT ;  /* 0x0000000707007c0c */ /* 0x004fe2000bf06270 */
[----:B-1----:R-:W-:-:S05]  /*00a0*/  IMAD R0, R0, UR4, R3 ;  /* 0x0000000400007c24 */ /* 0x002fca000f8e0203 */
[----:B------:R-:W-:-:S13]  /*00b0*/  ISETP.GE.OR P0, PT, R0, UR6, P0 ;  /* 0x0000000600007c0c */ /* 0x000fda0008706670 */
[----:B------:R-:W-:Y:S05]  /*00c0*/  @P0 EXIT ;  /* 0x000000000000094d */ /* 0x000fea0003800000 */
[----:B------:R-:W0:Y:S01]  /*00d0*/  LDC.64 R2, c[0x0][0x388] ;  /* 0x0000e200ff027b82 */ /* 0x000e220000000a00 */
[----:B------:R-:W1:Y:S01]  /*00e0*/  LDCU.64 UR4, c[0x0][0x358] ;  /* 0x00006b00ff0477ac */ /* 0x000e620008000a00 */
[----:B------:R-:W-:-:S06]  /*00f0*/  IMAD R9, R0, UR7, R7 ;  /* 0x0000000700097c24 */ /* 0x000fcc000f8e0207 */
[----:B------:R-:W2:Y:S08]  /*0100*/  LDC.64 R4, c[0x0][0x390] ;  /* 0x0000e400ff047b82 */ /* 0x000eb00000000a00 */
[----:B------:R-:W3:Y:S01]  /*0110*/  LDC.64 R6, c[0x0][0x380] ;  /* 0x0000e000ff067b82 */ /* 0x000ee20000000a00 */
[----:B0-----:R-:W-:-:S06]  /*0120*/  IMAD.WIDE R2, R9, 0x4, R2 ;  /* 0x0000000409027825 */ /* 0x001fcc00078e0202 */
[----:B-1----:R-:W4:Y:S01]  /*0130*/  LDG.E R2, desc[UR4][R2.64] ;  /* 0x0000000402027981 */ /* 0x002f22000c1e1900 */
[----:B--2---:R-:W-:-:S06]  /*0140*/  IMAD.WIDE R4, R9, 0x4, R4 ;  /* 0x0000000409047825 */ /* 0x004fcc00078e0204 */
[----:B------:R-:W4:Y:S01]  /*0150*/  LDG.E R5, desc[UR4][R4.64] ;  /* 0x0000000404057981 */ /* 0x000f22000c1e1900 */
[----:B---3--:R-:W-:-:S04]  /*0160*/  IMAD.WIDE R6, R9, 0x4, R6 ;  /* 0x0000000409067825 */ /* 0x008fc800078e0206 */
[----:B----4-:R-:W-:-:S05]  /*0170*/  FADD R9, R2, R5 ;  /* 0x0000000502097221 */ /* 0x010fca0000000000 */
[----:B------:R-:W-:Y:S01]  /*0180*/  STG.E desc[UR4][R6.64], R9 ;  /* 0x0000000906007986 */ /* 0x000fe2000c101904 */
[----:B------:R-:W-:Y:S05]  /*0190*/  EXIT ;  /* 0x000000000000794d */ /* 0x000fea0003800000 */
.L_x_0:
[----:B------:R-:W-:-:S00]  /*01a0*/  BRA `(.L_x_0) ;  /* 0xfffffffc00fc7947 */ /* 0x000fc0000383ffff */
[----:B------:R-:W-:-:S00]  /*01b0*/  NOP ;  /* 0x0000000000007918 */ /* 0x000fc00000000000 */
        /* <DEDUP_REMOVED lines=12> */
.L_x_1:


//--------------------- .nv.shared.reserved.0     --------------------------
	.section	.nv.shared.reserved.0,"aw",@nobits
	.weak		__nv_reservedSMEM_offset_0_alias
	.size		__nv_reservedSMEM_offset_0_alias, 0, 64
	.other		__nv_reservedSMEM_offset_0_alias,@"STO_CUDA_RESERVED_SHARED STV_DEFAULT"
__nv_reservedSMEM_offset_0_alias:
	.zero		0
	.zero		64


//--------------------- .nv.constant0._Z2k1PfS_S_ii --------------------------
	.section	.nv.constant0._Z2k1PfS_S_ii,"a",@progbits
	.sectionflags	@""
	.align	4
.nv.constant0._Z2k1PfS_S_ii:
	.zero		928


//--------------------- SYMBOLS --------------------------

	.type		.nv.reservedSmem.offset0,@object
	.size		.nv.reservedSmem.offset0,0x4
